//
// Generated by NVIDIA NVVM Compiler
//
// Compiler Build ID: CL-36424714
// Cuda compilation tools, release 13.0, V13.0.88
// Based on NVVM 20.0.0
//

.version 9.0
.target sm_100
.address_size 64

	// .globl	_Z14filter_block_kILi256EEvPiS0_S0_i
// _ZZ14filter_block_kILi256EEvPiS0_S0_iE3mem has been demoted
// _ZZ14filter_block_kILi256EEvPiS0_S0_iE5index has been demoted

.visible .entry _Z14filter_block_kILi256EEvPiS0_S0_i(
	.param .u64 .ptr .align 1 _Z14filter_block_kILi256EEvPiS0_S0_i_param_0,
	.param .u64 .ptr .align 1 _Z14filter_block_kILi256EEvPiS0_S0_i_param_1,
	.param .u64 .ptr .align 1 _Z14filter_block_kILi256EEvPiS0_S0_i_param_2,
	.param .u32 _Z14filter_block_kILi256EEvPiS0_S0_i_param_3
)
{
	.reg .pred 	%p<7>;
	.reg .b32 	%r<32>;
	.reg .b64 	%rd<11>;
	// demoted variable
	.shared .align 4 .b8 _ZZ14filter_block_kILi256EEvPiS0_S0_iE3mem[1024];
	// demoted variable
	.shared .align 4 .u32 _ZZ14filter_block_kILi256EEvPiS0_S0_iE5index;
	ld.param.u64 	%rd4, [_Z14filter_block_kILi256EEvPiS0_S0_i_param_0];
	ld.param.u64 	%rd5, [_Z14filter_block_kILi256EEvPiS0_S0_i_param_1];
	ld.param.u64 	%rd6, [_Z14filter_block_kILi256EEvPiS0_S0_i_param_2];
	ld.param.u32 	%r12, [_Z14filter_block_kILi256EEvPiS0_S0_i_param_3];
	mov.u32 	%r1, %tid.x;
	setp.ne.s32 	%p1, %r1, 0;
	@%p1 bra 	$L__BB0_2;
	mov.b32 	%r13, 0;
	st.shared.u32 	[_ZZ14filter_block_kILi256EEvPiS0_S0_iE5index], %r13;
$L__BB0_2:
	bar.sync 	0;
	setp.lt.s32 	%p2, %r12, 1;
	@%p2 bra 	$L__BB0_11;
	mov.u32 	%r16, %ntid.x;
	mov.u32 	%r17, %ctaid.x;
	mad.lo.s32 	%r18, %r17, %r16, %r1;
	cvta.to.global.u64 	%rd7, %rd6;
	mul.wide.s32 	%rd8, %r18, 4;
	add.s64 	%rd1, %rd7, %rd8;
	shl.b32 	%r19, %r1, 2;
	mov.u32 	%r20, _ZZ14filter_block_kILi256EEvPiS0_S0_iE3mem;
	add.s32 	%r2, %r20, %r19;
	mov.u32 	%r21, %nctaid.x;
	mul.lo.s32 	%r3, %r16, %r21;
	cvta.to.global.u64 	%rd2, %rd5;
	cvta.to.global.u64 	%rd3, %rd4;
	mov.b32 	%r31, -1;
	mov.b32 	%r27, 0;
	mov.u32 	%r30, %r31;
$L__BB0_4:
	ld.global.u32 	%r22, [%rd1];
	st.shared.u32 	[%r2], %r22;
	setp.lt.s32 	%p3, %r22, 1;
	@%p3 bra 	$L__BB0_6;
	atom.shared.add.u32 	%r30, [_ZZ14filter_block_kILi256EEvPiS0_S0_iE5index], 1;
$L__BB0_6:
	setp.ne.s32 	%p4, %r1, 0;
	bar.sync 	0;
	@%p4 bra 	$L__BB0_8;
	ld.shared.u32 	%r23, [_ZZ14filter_block_kILi256EEvPiS0_S0_iE5index];
	atom.global.add.u32 	%r31, [%rd2], %r23;
$L__BB0_8:
	bar.sync 	0;
	or.b32  	%r24, %r30, %r31;
	setp.lt.s32 	%p5, %r24, 0;
	@%p5 bra 	$L__BB0_10;
	shl.b32 	%r25, %r30, 1;
	ld.shared.u32 	%r26, [%r2];
	mul.wide.u32 	%rd9, %r25, 4;
	add.s64 	%rd10, %rd3, %rd9;
	st.global.u32 	[%rd10], %r26;
$L__BB0_10:
	bar.sync 	0;
	add.s32 	%r27, %r27, %r3;
	setp.lt.s32 	%p6, %r27, %r12;
	@%p6 bra 	$L__BB0_4;
$L__BB0_11:
	ret;

}


// ===== COMPILED SASS (sm_100) =====

	.target	sm_100

	.elftype	@"ET_EXEC"


//--------------------- .note.nv.tkinfo           --------------------------
	.section	.note.nv.tkinfo,"",@"SHT_NOTE"
	.sectionflags	@"SHF_NOTE_NV_TKINFO"
	.tkinfo
        /*0018*/ 	.word	0x00000002
        /*0030*/ 	.string	""
        /*0030*/ 	.string	"ptxas"
        /*0030*/ 	.string	"Cuda compilation tools, release 13.0, V13.0.88"
        /*0030*/ 	.string	"Build cuda_13.0.r13.0/compiler.36424714_0"
        /*0030*/ 	.string	"-arch sm_100 -m 64 "



//--------------------- .note.nv.cuinfo           --------------------------
	.section	.note.nv.cuinfo,"",@"SHT_NOTE"
	.sectionflags	@"SHF_NOTE_NV_CUINFO"
        /*0018*/ 	.short	0x0002
        /*001a*/ 	.short	0x0064
        /*001c*/ 	.short	0x0082
	.zero		2


//--------------------- .nv.info                  --------------------------
	.section	.nv.info,"",@"SHT_CUDA_INFO"
	.align	4


	//----- nvinfo : EIATTR_REGCOUNT
	.align		4
        /*0000*/ 	.byte	0x04, 0x2f
        /*0002*/ 	.short	(.L_1 - .L_0)
	.align		4
.L_0:
        /*0004*/ 	.word	index@(_Z14filter_block_kILi256EEvPiS0_S0_i)
        /*0008*/ 	.word	0x0000000e


	//----- nvinfo : EIATTR_FRAME_SIZE
	.align		4
.L_1:
        /*000c*/ 	.byte	0x04, 0x11
        /*000e*/ 	.short	(.L_3 - .L_2)
	.align		4
.L_2:
        /*0010*/ 	.word	index@(_Z14filter_block_kILi256EEvPiS0_S0_i)
        /*0014*/ 	.word	0x00000000


	//----- nvinfo : EIATTR_MIN_STACK_SIZE
	.align		4
.L_3:
        /*0018*/ 	.byte	0x04, 0x12
        /*001a*/ 	.short	(.L_5 - .L_4)
	.align		4
.L_4:
        /*001c*/ 	.word	index@(_Z14filter_block_kILi256EEvPiS0_S0_i)
        /*0020*/ 	.word	0x00000000
.L_5:


//--------------------- .nv.compat                --------------------------
	.section	.nv.compat,"",@"SHT_CUDA_COMPAT_INFO"
	.align	4
        /*0000*/ 	.byte	0x02, 0x09, 0x00, 0x00, 0x02, 0x02, 0x01, 0x00, 0x02, 0x05, 0x05, 0x00, 0x03, 0x07, 0x01, 0x01
        /*0010*/ 	.byte	0x02, 0x03, 0x00, 0x00, 0x02, 0x06, 0x01, 0x00, 0x04, 0x0b, 0x08, 0x00, 0x09, 0x00, 0x00, 0x00
        /*0020*/ 	.byte	0x00, 0x00, 0x00, 0x00


//--------------------- .nv.info._Z14filter_block_kILi256EEvPiS0_S0_i --------------------------
	.section	.nv.info._Z14filter_block_kILi256EEvPiS0_S0_i,"",@"SHT_CUDA_INFO"
	.sectionflags	@""
	.align	4


	//----- nvinfo : EIATTR_CUDA_API_VERSION
	.align		4
        /*0000*/ 	.byte	0x04, 0x37
        /*0002*/ 	.short	(.L_7 - .L_6)
.L_6:
        /*0004*/ 	.word	0x00000082


	//----- nvinfo : EIATTR_KPARAM_INFO
	.align		4
.L_7:
        /*0008*/ 	.byte	0x04, 0x17
        /*000a*/ 	.short	(.L_9 - .L_8)
.L_8:
        /*000c*/ 	.word	0x00000000
        /*0010*/ 	.short	0x0003
        /*0012*/ 	.short	0x0018
        /*0014*/ 	.byte	0x00, 0xf0, 0x11, 0x00


	//----- nvinfo : EIATTR_KPARAM_INFO
	.align		4
.L_9:
        /*0018*/ 	.byte	0x04, 0x17
        /*001a*/ 	.short	(.L_11 - .L_10)
.L_10:
        /*001c*/ 	.word	0x00000000
        /*0020*/ 	.short	0x0002
        /*0022*/ 	.short	0x0010
        /*0024*/ 	.byte	0x00, 0xf5, 0x21, 0x00


	//----- nvinfo : EIATTR_KPARAM_INFO
	.align		4
.L_11:
        /*0028*/ 	.byte	0x04, 0x17
        /*002a*/ 	.short	(.L_13 - .L_12)
.L_12:
        /*002c*/ 	.word	0x00000000
        /*0030*/ 	.short	0x0001
        /*0032*/ 	.short	0x0008
        /*0034*/ 	.byte	0x00, 0xf5, 0x21, 0x00


	//----- nvinfo : EIATTR_KPARAM_INFO
	.align		4
.L_13:
        /*0038*/ 	.byte	0x04, 0x17
        /*003a*/ 	.short	(.L_15 - .L_14)
.L_14:
        /*003c*/ 	.word	0x00000000
        /*0040*/ 	.short	0x0000
        /*0042*/ 	.short	0x0000
        /*0044*/ 	.byte	0x00, 0xf5, 0x21, 0x00


	//----- nvinfo : EIATTR_SPARSE_MMA_MASK
	.align		4
.L_15:
        /*0048*/ 	.byte	0x03, 0x50
        /*004a*/ 	.short	0x0000


	//----- nvinfo : EIATTR_MAXREG_COUNT
	.align		4
        /*004c*/ 	.byte	0x03, 0x1b
        /*004e*/ 	.short	0x00ff


	//----- nvinfo : EIATTR_NUM_BARRIERS
	.align		4
        /*0050*/ 	.byte	0x02, 0x4c
        /*0052*/ 	.byte	0x01
	.zero		1


	//----- nvinfo : EIATTR_MERCURY_ISA_VERSION
	.align		4
        /*0054*/ 	.byte	0x03, 0x5f
        /*0056*/ 	.short	0x0101


	//----- nvinfo : EIATTR_INT_WARP_WIDE_INSTR_OFFSETS
	.align		4
        /*0058*/ 	.byte	0x04, 0x31
        /*005a*/ 	.short	(.L_17 - .L_16)


	//   ....[0]....
.L_16:
        /*005c*/ 	.word	0x00000220


	//   ....[1]....
        /*0060*/ 	.word	0x000002c0


	//----- nvinfo : EIATTR_VRC_CTA_INIT_COUNT
	.align		4
.L_17:
        /*0064*/ 	.byte	0x02, 0x4a
	.zero		1
	.zero		1


	//----- nvinfo : EIATTR_EXIT_INSTR_OFFSETS
	.align		4
        /*0068*/ 	.byte	0x04, 0x1c
        /*006a*/ 	.short	(.L_19 - .L_18)


	//   ....[0]....
.L_18:
        /*006c*/ 	.word	0x000000a0


	//   ....[1]....
        /*0070*/ 	.word	0x00000470


	//----- nvinfo : EIATTR_CRS_STACK_SIZE
	.align		4
.L_19:
        /*0074*/ 	.byte	0x04, 0x1e
        /*0076*/ 	.short	(.L_21 - .L_20)
.L_20:
        /*0078*/ 	.word	0x00000000


	//----- nvinfo : EIATTR_CBANK_PARAM_SIZE
	.align		4
.L_21:
        /*007c*/ 	.byte	0x03, 0x19
        /*007e*/ 	.short	0x001c


	//----- nvinfo : EIATTR_PARAM_CBANK
	.align		4
        /*0080*/ 	.byte	0x04, 0x0a
        /*0082*/ 	.short	(.L_23 - .L_22)
	.align		4
.L_22:
        /*0084*/ 	.word	index@(.nv.constant0._Z14filter_block_kILi256EEvPiS0_S0_i)
        /*0088*/ 	.short	0x0380
        /*008a*/ 	.short	0x001c


	//----- nvinfo : EIATTR_SW_WAR
	.align		4
.L_23:
        /*008c*/ 	.byte	0x04, 0x36
        /*008e*/ 	.short	(.L_25 - .L_24)
.L_24:
        /*0090*/ 	.word	0x00000008
.L_25:


//--------------------- .nv.callgraph             --------------------------
	.section	.nv.callgraph,"",@"SHT_CUDA_CALLGRAPH"
	.align	4
	.sectionentsize	8
	.align		4
        /*0000*/ 	.word	0x00000000
	.align		4
        /*0004*/ 	.word	0xffffffff
	.align		4
        /*0008*/ 	.word	0x00000000
	.align		4
        /*000c*/ 	.word	0xfffffffe
	.align		4
        /*0010*/ 	.word	0x00000000
	.align		4
        /*0014*/ 	.word	0xfffffffd
	.align		4
        /*0018*/ 	.word	0x00000000
	.align		4
        /*001c*/ 	.word	0xfffffffc


//--------------------- .text._Z14filter_block_kILi256EEvPiS0_S0_i --------------------------
	.section	.text._Z14filter_block_kILi256EEvPiS0_S0_i,"ax",@progbits
	.align	128
        .global         _Z14filter_block_kILi256EEvPiS0_S0_i
        .type           _Z14filter_block_kILi256EEvPiS0_S0_i,@function
        .size           _Z14filter_block_kILi256EEvPiS0_S0_i,(.L_x_6 - _Z14filter_block_kILi256EEvPiS0_S0_i)
        .other          _Z14filter_block_kILi256EEvPiS0_S0_i,@"STO_CUDA_ENTRY STV_DEFAULT"
_Z14filter_block_kILi256EEvPiS0_S0_i:
.text._Z14filter_block_kILi256EEvPiS0_S0_i:
[----:B------:R-:W-:Y:S01]  /*0000*/  LDC R1, c[0x0][0x37c] ;  /* 0x0000df00ff017b82 */ /* 0x000fe20000000800 */
[----:B------:R-:W0:Y:S07]  /*0010*/  S2R R0, SR_TID.X ;  /* 0x0000000000007919 */ /* 0x000e2e0000002100 */
[----:B------:R-:W1:Y:S02]  /*0020*/  LDC R4, c[0x0][0x398] ;  /* 0x0000e600ff047b82 */ /* 0x000e640000000800 */
[----:B-1----:R-:W-:-:S02]  /*0030*/  ISETP.GE.AND P1, PT, R4, 0x1, PT ;  /* 0x000000010400780c */ /* 0x002fc40003f26270 */
[----:B0-----:R-:W-:-:S13]  /*0040*/  ISETP.NE.AND P0, PT, R0, RZ, PT ;  /* 0x000000ff0000720c */ /* 0x001fda0003f05270 */
[----:B------:R-:W0:Y:S01]  /*0050*/  @!P0 S2R R3, SR_CgaCtaId ;  /* 0x0000000000038919 */ /* 0x000e220000008800 */
[----:B------:R-:W-:-:S04]  /*0060*/  @!P0 MOV R2, 0x400 ;  /* 0x0000040000028802 */ /* 0x000fc80000000f00 */
[----:B0-----:R-:W-:-:S05]  /*0070*/  @!P0 LEA R2, R3, R2, 0x18 ;  /* 0x0000000203028211 */ /* 0x001fca00078ec0ff */
[----:B------:R0:W-:Y:S01]  /*0080*/  @!P0 STS [R2+0x400], RZ ;  /* 0x000400ff02008388 */ /* 0x0001e20000000800 */
[----:B------:R-:W-:Y:S06]  /*0090*/  BAR.SYNC.DEFER_BLOCKING 0x0 ;  /* 0x0000000000007b1d */ /* 0x000fec0000010000 */
[----:B------:R-:W-:Y:S05]  /*00a0*/  @!P1 EXIT ;  /* 0x000000000000994d */ /* 0x000fea0003800000 */
[----:B------:R-:W1:Y:S01]  /*00b0*/  S2R R5, SR_CTAID.X ;  /* 0x0000000000057919 */ /* 0x000e620000002500 */
[----:B------:R-:W2:Y:S01]  /*00c0*/  S2UR UR7, SR_CgaCtaId ;  /* 0x00000000000779c3 */ /* 0x000ea20000008800 */
[----:B------:R-:W1:Y:S01]  /*00d0*/  LDCU UR5, c[0x0][0x360] ;  /* 0x00006c00ff0577ac */ /* 0x000e620008000800 */
[----:B------:R-:W-:Y:S02]  /*00e0*/  IMAD.MOV.U32 R7, RZ, RZ, -0x1 ;  /* 0xffffffffff077424 */ /* 0x000fe400078e00ff */
[----:B------:R-:W-:Y:S01]  /*00f0*/  IMAD.MOV.U32 R8, RZ, RZ, -0x1 ;  /* 0xffffffffff087424 */ /* 0x000fe200078e00ff */
[----:B------:R-:W3:Y:S03]  /*0100*/  LDCU UR4, c[0x0][0x370] ;  /* 0x00006e00ff0477ac */ /* 0x000ee60008000800 */
[----:B0-----:R-:W0:Y:S01]  /*0110*/  LDC.64 R2, c[0x0][0x390] ;  /* 0x0000e400ff027b82 */ /* 0x001e220000000a00 */
[----:B------:R-:W-:Y:S01]  /*0120*/  UMOV UR6, 0x400 ;  /* 0x0000040000067882 */ /* 0x000fe20000000000 */
[----:B------:R-:W4:Y:S01]  /*0130*/  LDCU.64 UR8, c[0x0][0x358] ;  /* 0x00006b00ff0877ac */ /* 0x000f220008000a00 */
[----:B------:R-:W0:Y:S01]  /*0140*/  LDCU UR11, c[0x0][0x398] ;  /* 0x00007300ff0b77ac */ /* 0x000e220008000800 */
[----:B--2---:R-:W-:-:S06]  /*0150*/  ULEA UR6, UR7, UR6, 0x18 ;  /* 0x0000000607067291 */ /* 0x004fcc000f8ec0ff */
[----:B------:R-:W-:Y:S01]  /*0160*/  LEA R6, R0, UR6, 0x2 ;  /* 0x0000000600067c11 */ /* 0x000fe2000f8e10ff */
[----:B-1----:R-:W-:Y:S01]  /*0170*/  IMAD R5, R5, UR5, R0 ;  /* 0x0000000505057c24 */ /* 0x002fe2000f8e0200 */
[----:B---3--:R-:W-:-:S03]  /*0180*/  UIMAD UR5, UR5, UR4, URZ ;  /* 0x00000004050572a4 */ /* 0x008fc6000f8e02ff */
[----:B0-----:R-:W-:Y:S01]  /*0190*/  IMAD.WIDE R2, R5, 0x4, R2 ;  /* 0x0000000405027825 */ /* 0x001fe200078e0202 */
[----:B----4-:R-:W-:-:S08]  /*01a0*/  UMOV UR4, URZ ;  /* 0x000000ff00047c82 */ /* 0x010fd00008000000 */
.L_x_4:
[----:B0-----:R-:W2:Y:S01]  /*01b0*/  LDG.E R5, desc[UR8][R2.64] ;  /* 0x0000000802057981 */ /* 0x001ea2000c1e1900 */
[----:B------:R-:W-:Y:S03]  /*01c0*/  BSSY.RECONVERGENT B0, `(.L_x_0) ;  /* 0x0000013000007945 */ /* 0x000fe60003800200 */
[----:B--2---:R0:W-:Y:S01]  /*01d0*/  STS [R6], R5 ;  /* 0x0000000506007388 */ /* 0x0041e20000000800 */
[----:B------:R-:W-:-:S13]  /*01e0*/  ISETP.GE.AND P0, PT, R5, 0x1, PT ;  /* 0x000000010500780c */ /* 0x000fda0003f06270 */
[----:B0-----:R-:W-:Y:S05]  /*01f0*/  @!P0 BRA `(.L_x_1) ;  /* 0x00000000003c8947 */ /* 0x001fea0003800000 */
[----:B------:R-:W0:Y:S01]  /*0200*/  S2R R8, SR_LANEID ;  /* 0x0000000000087919 */ /* 0x000e220000000000 */
[----:B------:R-:W1:Y:S01]  /*0210*/  S2UR UR7, SR_CgaCtaId ;  /* 0x00000000000779c3 */ /* 0x000e620000008800 */
[----:B------:R-:W-:Y:S01]  /*0220*/  VOTEU.ANY UR10, UPT, PT ;  /* 0x00000000000a7886 */ /* 0x000fe200038e0100 */
[----:B------:R-:W-:Y:S01]  /*0230*/  UMOV UR6, 0x400 ;  /* 0x0000040000067882 */ /* 0x000fe20000000000 */
[----:B------:R-:W0:Y:S01]  /*0240*/  FLO.U32 R5, UR10 ;  /* 0x0000000a00057d00 */ /* 0x000e2200080e0000 */
[----:B------:R-:W-:-:S07]  /*0250*/  UIADD3 UR6, UPT, UPT, UR6, 0x400, URZ ;  /* 0x0000040006067890 */ /* 0x000fce000fffe0ff */
[----:B------:R-:W2:Y:S01]  /*0260*/  POPC R4, UR10 ;  /* 0x0000000a00047d09 */ /* 0x000ea20008000000 */
[----:B-1----:R-:W-:Y:S01]  /*0270*/  ULEA UR6, UR7, UR6, 0x18 ;  /* 0x0000000607067291 */ /* 0x002fe2000f8ec0ff */
[----:B0-----:R-:W-:Y:S02]  /*0280*/  ISETP.EQ.U32.AND P0, PT, R5, R8, PT ;  /* 0x000000080500720c */ /* 0x001fe40003f02070 */
[----:B------:R-:W0:Y:S11]  /*0290*/  S2R R8, SR_LTMASK ;  /* 0x0000000000087919 */ /* 0x000e360000003900 */
[----:B--2---:R-:W1:Y:S01]  /*02a0*/  @P0 ATOMS.ADD R4, [UR6], R4 ;  /* 0x00000004ff04098c */ /* 0x004e620008000006 */
[----:B0-----:R-:W-:-:S03]  /*02b0*/  LOP3.LUT R9, R8, UR10, RZ, 0xc0, !PT ;  /* 0x0000000a08097c12 */ /* 0x001fc6000f8ec0ff */
[----:B-1----:R-:W0:Y:S01]  /*02c0*/  SHFL.IDX PT, R5, R4, R5, 0x1f ;  /* 0x00001f0504057589 */ /* 0x002e2200000e0000 */
[----:B------:R-:W0:Y:S02]  /*02d0*/  POPC R8, R9 ;  /* 0x0000000900087309 */ /* 0x000e240000000000 */
[----:B0-----:R-:W-:-:S07]  /*02e0*/  IMAD.IADD R8, R5, 0x1, R8 ;  /* 0x0000000105087824 */ /* 0x001fce00078e0208 */
.L_x_1:
[----:B------:R-:W-:Y:S05]  /*02f0*/  BSYNC.RECONVERGENT B0 ;  /* 0x0000000000007941 */ /* 0x000fea0003800200 */
.L_x_0:
[----:B------:R-:W-:Y:S01]  /*0300*/  BAR.SYNC.DEFER_BLOCKING 0x0 ;  /* 0x0000000000007b1d */ /* 0x000fe20000010000 */
[----:B------:R-:W-:Y:S01]  /*0310*/  ISETP.NE.AND P0, PT, R0, RZ, PT ;  /* 0x000000ff0000720c */ /* 0x000fe20003f05270 */
[----:B------:R-:W-:-:S04]  /*0320*/  UIADD3 UR4, UPT, UPT, UR5, UR4, URZ ;  /* 0x0000000405047290 */ /* 0x000fc8000fffe0ff */
[----:B------:R-:W-:Y:S01]  /*0330*/  UISETP.GE.AND UP0, UPT, UR4, UR11, UPT ;  /* 0x0000000b0400728c */ /* 0x000fe2000bf06270 */
[----:B------:R-:W-:Y:S07]  /*0340*/  BSSY.RECONVERGENT B0, `(.L_x_2) ;  /* 0x0000008000007945 */ /* 0x000fee0003800200 */
[----:B------:R-:W-:Y:S05]  /*0350*/  @P0 BRA `(.L_x_3) ;  /* 0x0000000000180947 */ /* 0x000fea0003800000 */
[----:B------:R-:W0:Y:S01]  /*0360*/  S2UR UR7, SR_CgaCtaId ;  /* 0x00000000000779c3 */ /* 0x000e220000008800 */
[----:B------:R-:W-:-:S07]  /*0370*/  UMOV UR6, 0x400 ;  /* 0x0000040000067882 */ /* 0x000fce0000000000 */
[----:B------:R-:W1:Y:S01]  /*0380*/  LDC.64 R4, c[0x0][0x388] ;  /* 0x0000e200ff047b82 */ /* 0x000e620000000a00 */
[----:B0-----:R-:W-:-:S09]  /*0390*/  ULEA UR6, UR7, UR6, 0x18 ;  /* 0x0000000607067291 */ /* 0x001fd2000f8ec0ff */
[----:B------:R-:W1:Y:S04]  /*03a0*/  LDS R7, [UR6+0x400] ;  /* 0x00040006ff077984 */ /* 0x000e680008000800 */
[----:B-1----:R0:W5:Y:S02]  /*03b0*/  ATOMG.E.ADD.STRONG.GPU PT, R7, desc[UR8][R4.64], R7 ;  /* 0x80000007040779a8 */ /* 0x00216400081ef108 */
.L_x_3:
[----:B------:R-:W-:Y:S05]  /*03c0*/  BSYNC.RECONVERGENT B0 ;  /* 0x0000000000007941 */ /* 0x000fea0003800200 */
.L_x_2:
[----:B------:R-:W-:Y:S01]  /*03d0*/  BAR.SYNC.DEFER_BLOCKING 0x0 ;  /* 0x0000000000007b1d */ /* 0x000fe20000010000 */
[----:B0----5:R-:W-:-:S04]  /*03e0*/  LOP3.LUT R4, R8, R7, RZ, 0xfc, !PT ;  /* 0x0000000708047212 */ /* 0x021fc800078efcff */
[----:B------:R-:W-:-:S13]  /*03f0*/  ISETP.GE.AND P0, PT, R4, RZ, PT ;  /* 0x000000ff0400720c */ /* 0x000fda0003f06270 */
[----:B------:R-:W0:Y:S01]  /*0400*/  @P0 LDC.64 R4, c[0x0][0x380] ;  /* 0x0000e000ff040b82 */ /* 0x000e220000000a00 */
[----:B------:R-:W-:Y:S01]  /*0410*/  @P0 IMAD.SHL.U32 R9, R8, 0x2, RZ ;  /* 0x0000000208090824 */ /* 0x000fe200078e00ff */
[----:B------:R-:W1:Y:S03]  /*0420*/  @P0 LDS R11, [R6] ;  /* 0x00000000060b0984 */ /* 0x000e660000000800 */
[----:B0-----:R-:W-:-:S05]  /*0430*/  @P0 IMAD.WIDE.U32 R4, R9, 0x4, R4 ;  /* 0x0000000409040825 */ /* 0x001fca00078e0004 */
[----:B-1----:R0:W-:Y:S01]  /*0440*/  @P0 STG.E desc[UR8][R4.64], R11 ;  /* 0x0000000b04000986 */ /* 0x0021e2000c101908 */
[----:B------:R-:W-:Y:S06]  /*0450*/  BAR.SYNC.DEFER_BLOCKING 0x0 ;  /* 0x0000000000007b1d */ /* 0x000fec0000010000 */
[----:B------:R-:W-:Y:S05]  /*0460*/  BRA.U !UP0, `(.L_x_4) ;  /* 0xfffffffd08507547 */ /* 0x000fea000b83ffff */
[----:B------:R-:W-:Y:S05]  /*0470*/  EXIT ;  /* 0x000000000000794d */ /* 0x000fea0003800000 */
.L_x_5:
[----:B------:R-:W-:-:S00]  /*0480*/  BRA `(.L_x_5) ;  /* 0xfffffffc00fc7947 */ /* 0x000fc0000383ffff */
[----:B------:R-:W-:-:S00]  /*0490*/  NOP ;  /* 0x0000000000007918 */ /* 0x000fc00000000000 */
        /* <DEDUP_REMOVED lines=14> */
.L_x_6:


//--------------------- .nv.shared._Z14filter_block_kILi256EEvPiS0_S0_i --------------------------
	.section	.nv.shared._Z14filter_block_kILi256EEvPiS0_S0_i,"aw",@nobits
	.sectionflags	@""
	.align	4
.nv.shared._Z14filter_block_kILi256EEvPiS0_S0_i:
	.zero		2052


//--------------------- .nv.shared.reserved.0     --------------------------
	.section	.nv.shared.reserved.0,"aw",@nobits
	.weak		__nv_reservedSMEM_offset_0_alias
	.size		__nv_reservedSMEM_offset_0_alias, 0, 64
	.other		__nv_reservedSMEM_offset_0_alias,@"STO_CUDA_RESERVED_SHARED STV_DEFAULT"
__nv_reservedSMEM_offset_0_alias:
	.zero		0
	.zero		64


//--------------------- .nv.constant0._Z14filter_block_kILi256EEvPiS0_S0_i --------------------------
	.section	.nv.constant0._Z14filter_block_kILi256EEvPiS0_S0_i,"a",@progbits
	.sectionflags	@""
	.align	4
.nv.constant0._Z14filter_block_kILi256EEvPiS0_S0_i:
	.zero		924


//--------------------- SYMBOLS --------------------------

	.type		.nv.reservedSmem.offset0,@object
	.size		.nv.reservedSmem.offset0,0x4
	.type		.nv.reservedSmem.cap,@object
	.size		.nv.reservedSmem.cap,0x4
